	.headerflags	@"EF_CUDA_TEXMODE_UNIFIED EF_CUDA_64BIT_ADDRESS EF_CUDA_ACCELERATORS EF_CUDA_SM90 EF_CUDA_VIRTUAL_SM(EF_CUDA_SM90)"
	.elftype	@"ET_EXEC"


//--------------------- .nv.info                  --------------------------
	.section	.nv.info,"",@"SHT_CUDA_INFO"
	.align	4


	//----- nvinfo : EIATTR_REGCOUNT
	.align		4
        /*0000*/ 	.byte	0x04, 0x2f
        /*0002*/ 	.short	(.L_1 - .L_0)
	.align		4
.L_0:
        /*0004*/ 	.word	index@(triton_poi_fused_add_relu_3)
        /*0008*/ 	.word	0x00000028


	//----- nvinfo : EIATTR_MIN_STACK_SIZE
	.align		4
.L_1:
        /*000c*/ 	.byte	0x04, 0x12
        /*000e*/ 	.short	(.L_3 - .L_2)
	.align		4
.L_2:
        /*0010*/ 	.word	index@(triton_poi_fused_add_relu_3)
        /*0014*/ 	.word	0x00000000


	//----- nvinfo : EIATTR_FRAME_SIZE
	.align		4
.L_3:
        /*0018*/ 	.byte	0x04, 0x11
        /*001a*/ 	.short	(.L_5 - .L_4)
	.align		4
.L_4:
        /*001c*/ 	.word	index@(triton_poi_fused_add_relu_3)
        /*0020*/ 	.word	0x00000000


	//----- nvinfo : EIATTR_MIN_STACK_SIZE
	.align		4
.L_5:
        /*0024*/ 	.byte	0x04, 0x12
        /*0026*/ 	.short	(.L_7 - .L_6)
	.align		4
.L_6:
        /*0028*/ 	.word	index@(triton_poi_fused_add_relu_3)
        /*002c*/ 	.word	0x00000000
.L_7:


//--------------------- .nv.info.triton_poi_fused_add_relu_3 --------------------------
	.section	.nv.info.triton_poi_fused_add_relu_3,"",@"SHT_CUDA_INFO"
	.sectionflags	@""
	.align	4


	//----- nvinfo : EIATTR_CUDA_API_VERSION
	.align		4
        /*0000*/ 	.byte	0x04, 0x37
        /*0002*/ 	.short	(.L_9 - .L_8)
.L_8:
        /*0004*/ 	.word	0x0000007c


	//----- nvinfo : EIATTR_KPARAM_INFO
	.align		4
.L_9:
        /*0008*/ 	.byte	0x04, 0x17
        /*000a*/ 	.short	(.L_11 - .L_10)
.L_10:
        /*000c*/ 	.word	0x00000000
        /*0010*/ 	.short	0x0012
        /*0012*/ 	.short	0x0090
        /*0014*/ 	.byte	0x00, 0xf0, 0x11, 0x00


	//----- nvinfo : EIATTR_KPARAM_INFO
	.align		4
.L_11:
        /*0018*/ 	.byte	0x04, 0x17
        /*001a*/ 	.short	(.L_13 - .L_12)
.L_12:
        /*001c*/ 	.word	0x00000000
        /*0020*/ 	.short	0x0011
        /*0022*/ 	.short	0x0088
        /*0024*/ 	.byte	0x00, 0xf4, 0x21, 0x00


	//----- nvinfo : EIATTR_KPARAM_INFO
	.align		4
.L_13:
        /*0028*/ 	.byte	0x04, 0x17
        /*002a*/ 	.short	(.L_15 - .L_14)
.L_14:
        /*002c*/ 	.word	0x00000000
        /*0030*/ 	.short	0x0010
        /*0032*/ 	.short	0x0080
        /*0034*/ 	.byte	0x00, 0xf4, 0x21, 0x00


	//----- nvinfo : EIATTR_KPARAM_INFO
	.align		4
.L_15:
        /*0038*/ 	.byte	0x04, 0x17
        /*003a*/ 	.short	(.L_17 - .L_16)
.L_16:
        /*003c*/ 	.word	0x00000000
        /*0040*/ 	.short	0x000f
        /*0042*/ 	.short	0x0078
        /*0044*/ 	.byte	0x00, 0xf4, 0x21, 0x00


	//----- nvinfo : EIATTR_KPARAM_INFO
	.align		4
.L_17:
        /*0048*/ 	.byte	0x04, 0x17
        /*004a*/ 	.short	(.L_19 - .L_18)
.L_18:
        /*004c*/ 	.word	0x00000000
        /*0050*/ 	.short	0x000e
        /*0052*/ 	.short	0x0070
        /*0054*/ 	.byte	0x00, 0xf4, 0x21, 0x00


	//----- nvinfo : EIATTR_KPARAM_INFO
	.align		4
.L_19:
        /*0058*/ 	.byte	0x04, 0x17
        /*005a*/ 	.short	(.L_21 - .L_20)
.L_20:
        /*005c*/ 	.word	0x00000000
        /*0060*/ 	.short	0x000d
        /*0062*/ 	.short	0x0068
        /*0064*/ 	.byte	0x00, 0xf4, 0x21, 0x00


	//----- nvinfo : EIATTR_KPARAM_INFO
	.align		4
.L_21:
        /*0068*/ 	.byte	0x04, 0x17
        /*006a*/ 	.short	(.L_23 - .L_22)
.L_22:
        /*006c*/ 	.word	0x00000000
        /*0070*/ 	.short	0x000c
        /*0072*/ 	.short	0x0060
        /*0074*/ 	.byte	0x00, 0xf4, 0x21, 0x00


	//----- nvinfo : EIATTR_KPARAM_INFO
	.align		4
.L_23:
        /*0078*/ 	.byte	0x04, 0x17
        /*007a*/ 	.short	(.L_25 - .L_24)
.L_24:
        /*007c*/ 	.word	0x00000000
        /*0080*/ 	.short	0x000b
        /*0082*/ 	.short	0x0058
        /*0084*/ 	.byte	0x00, 0xf4, 0x21, 0x00


	//----- nvinfo : EIATTR_KPARAM_INFO
	.align		4
.L_25:
        /*0088*/ 	.byte	0x04, 0x17
        /*008a*/ 	.short	(.L_27 - .L_26)
.L_26:
        /*008c*/ 	.word	0x00000000
        /*0090*/ 	.short	0x000a
        /*0092*/ 	.short	0x0050
        /*0094*/ 	.byte	0x00, 0xf4, 0x21, 0x00


	//----- nvinfo : EIATTR_KPARAM_INFO
	.align		4
.L_27:
        /*0098*/ 	.byte	0x04, 0x17
        /*009a*/ 	.short	(.L_29 - .L_28)
.L_28:
        /*009c*/ 	.word	0x00000000
        /*00a0*/ 	.short	0x0009
        /*00a2*/ 	.short	0x0048
        /*00a4*/ 	.byte	0x00, 0xf4, 0x21, 0x00


	//----- nvinfo : EIATTR_KPARAM_INFO
	.align		4
.L_29:
        /*00a8*/ 	.byte	0x04, 0x17
        /*00aa*/ 	.short	(.L_31 - .L_30)
.L_30:
        /*00ac*/ 	.word	0x00000000
        /*00b0*/ 	.short	0x0008
        /*00b2*/ 	.short	0x0040
        /*00b4*/ 	.byte	0x00, 0xf4, 0x21, 0x00


	//----- nvinfo : EIATTR_KPARAM_INFO
	.align		4
.L_31:
        /*00b8*/ 	.byte	0x04, 0x17
        /*00ba*/ 	.short	(.L_33 - .L_32)
.L_32:
        /*00bc*/ 	.word	0x00000000
        /*00c0*/ 	.short	0x0007
        /*00c2*/ 	.short	0x0038
        /*00c4*/ 	.byte	0x00, 0xf4, 0x21, 0x00


	//----- nvinfo : EIATTR_KPARAM_INFO
	.align		4
.L_33:
        /*00c8*/ 	.byte	0x04, 0x17
        /*00ca*/ 	.short	(.L_35 - .L_34)
.L_34:
        /*00cc*/ 	.word	0x00000000
        /*00d0*/ 	.short	0x0006
        /*00d2*/ 	.short	0x0030
        /*00d4*/ 	.byte	0x00, 0xf4, 0x21, 0x00


	//----- nvinfo : EIATTR_KPARAM_INFO
	.align		4
.L_35:
        /*00d8*/ 	.byte	0x04, 0x17
        /*00da*/ 	.short	(.L_37 - .L_36)
.L_36:
        /*00dc*/ 	.word	0x00000000
        /*00e0*/ 	.short	0x0005
        /*00e2*/ 	.short	0x0028
        /*00e4*/ 	.byte	0x00, 0xf4, 0x21, 0x00


	//----- nvinfo : EIATTR_KPARAM_INFO
	.align		4
.L_37:
        /*00e8*/ 	.byte	0x04, 0x17
        /*00ea*/ 	.short	(.L_39 - .L_38)
.L_38:
        /*00ec*/ 	.word	0x00000000
        /*00f0*/ 	.short	0x0004
        /*00f2*/ 	.short	0x0020
        /*00f4*/ 	.byte	0x00, 0xf4, 0x21, 0x00


	//----- nvinfo : EIATTR_KPARAM_INFO
	.align		4
.L_39:
        /*00f8*/ 	.byte	0x04, 0x17
        /*00fa*/ 	.short	(.L_41 - .L_40)
.L_40:
        /*00fc*/ 	.word	0x00000000
        /*0100*/ 	.short	0x0003
        /*0102*/ 	.short	0x0018
        /*0104*/ 	.byte	0x00, 0xf4, 0x21, 0x00


	//----- nvinfo : EIATTR_KPARAM_INFO
	.align		4
.L_41:
        /*0108*/ 	.byte	0x04, 0x17
        /*010a*/ 	.short	(.L_43 - .L_42)
.L_42:
        /*010c*/ 	.word	0x00000000
        /*0110*/ 	.short	0x0002
        /*0112*/ 	.short	0x0010
        /*0114*/ 	.byte	0x00, 0xf4, 0x21, 0x00


	//----- nvinfo : EIATTR_KPARAM_INFO
	.align		4
.L_43:
        /*0118*/ 	.byte	0x04, 0x17
        /*011a*/ 	.short	(.L_45 - .L_44)
.L_44:
        /*011c*/ 	.word	0x00000000
        /*0120*/ 	.short	0x0001
        /*0122*/ 	.short	0x0008
        /*0124*/ 	.byte	0x00, 0xf4, 0x21, 0x00


	//----- nvinfo : EIATTR_KPARAM_INFO
	.align		4
.L_45:
        /*0128*/ 	.byte	0x04, 0x17
        /*012a*/ 	.short	(.L_47 - .L_46)
.L_46:
        /*012c*/ 	.word	0x00000000
        /*0130*/ 	.short	0x0000
        /*0132*/ 	.short	0x0000
        /*0134*/ 	.byte	0x00, 0xf4, 0x21, 0x00


	//----- nvinfo : EIATTR_SPARSE_MMA_MASK
	.align		4
.L_47:
        /*0138*/ 	.byte	0x03, 0x50
        /*013a*/ 	.short	0x0000


	//----- nvinfo : EIATTR_MAXREG_COUNT
	.align		4
        /*013c*/ 	.byte	0x03, 0x1b
        /*013e*/ 	.short	0x00ff


	//----- nvinfo : EIATTR_EXIT_INSTR_OFFSETS
	.align		4
        /*0140*/ 	.byte	0x04, 0x1c
        /*0142*/ 	.short	(.L_49 - .L_48)


	//   ....[0]....
.L_48:
        /*0144*/ 	.word	0x00000e90


	//----- nvinfo : EIATTR_REQNTID
	.align		4
.L_49:
        /*0148*/ 	.byte	0x04, 0x10
        /*014a*/ 	.short	(.L_51 - .L_50)
.L_50:
        /*014c*/ 	.word	0x00000080
        /*0150*/ 	.word	0x00000001
        /*0154*/ 	.word	0x00000001


	//----- nvinfo : EIATTR_CBANK_PARAM_SIZE
	.align		4
.L_51:
        /*0158*/ 	.byte	0x03, 0x19
        /*015a*/ 	.short	0x0094


	//----- nvinfo : EIATTR_PARAM_CBANK
	.align		4
        /*015c*/ 	.byte	0x04, 0x0a
        /*015e*/ 	.short	(.L_53 - .L_52)
	.align		4
.L_52:
        /*0160*/ 	.word	index@(.nv.constant0.triton_poi_fused_add_relu_3)
        /*0164*/ 	.short	0x0210
        /*0166*/ 	.short	0x0094


	//----- nvinfo : EIATTR_SW_WAR
	.align		4
.L_53:
        /*0168*/ 	.byte	0x04, 0x36
        /*016a*/ 	.short	(.L_55 - .L_54)
.L_54:
        /*016c*/ 	.word	0x00000008
.L_55:


//--------------------- .nv.callgraph             --------------------------
	.section	.nv.callgraph,"",@"SHT_CUDA_CALLGRAPH"
	.align	4
	.sectionentsize	8
	.align		4
        /*0000*/ 	.word	0x00000000
	.align		4
        /*0004*/ 	.word	0xffffffff
	.align		4
        /*0008*/ 	.word	0x00000000
	.align		4
        /*000c*/ 	.word	0xfffffffe
	.align		4
        /*0010*/ 	.word	0x00000000
	.align		4
        /*0014*/ 	.word	0xfffffffd
	.align		4
        /*0018*/ 	.word	0x00000000
	.align		4
        /*001c*/ 	.word	0xfffffffc


//--------------------- .text.triton_poi_fused_add_relu_3 --------------------------
	.section	.text.triton_poi_fused_add_relu_3,"ax",@progbits
	.align	128
        .global         triton_poi_fused_add_relu_3
        .type           triton_poi_fused_add_relu_3,@function
        .size           triton_poi_fused_add_relu_3,(.L_x_1 - triton_poi_fused_add_relu_3)
        .other          triton_poi_fused_add_relu_3,@"STO_CUDA_ENTRY STV_DEFAULT"
triton_poi_fused_add_relu_3:
.text.triton_poi_fused_add_relu_3:
[----:B------:R-:W-:Y:S01]  /*0000*/  LDC R1, c[0x0][0x28] ;  /* 0x00000a00ff017b82 */ /* 0x000fe20000000800 */
[----:B------:R-:W1:Y:S07]  /*0010*/  S2R R0, SR_TID.X ;  /* 0x0000000000007919 */ /* 0x000e6e0000002100 */
[----:B------:R-:W2:Y:S01]  /*0020*/  LDC.64 R36, c[0x0][0x218] ;  /* 0x00008600ff247b82 */ /* 0x000ea20000000a00 */
[----:B------:R-:W-:Y:S01]  /*0030*/  ULDC.64 UR4, c[0x0][0x208] ;  /* 0x0000820000047ab9 */ /* 0x000fe20000000a00 */
[----:B------:R-:W3:Y:S06]  /*0040*/  S2R R3, SR_CTAID.X ;  /* 0x0000000000037919 */ /* 0x000eec0000002500 */
[----:B------:R-:W4:Y:S08]  /*0050*/  LDC.64 R30, c[0x0][0x210] ;  /* 0x00008400ff1e7b82 */ /* 0x000f300000000a00 */
[----:B------:R-:W5:Y:S08]  /*0060*/  LDC.64 R32, c[0x0][0x220] ;  /* 0x00008800ff207b82 */ /* 0x000f700000000a00 */
[----:B------:R-:W5:Y:S01]  /*0070*/  LDC.64 R34, c[0x0][0x228] ;  /* 0x00008a00ff227b82 */ /* 0x000f620000000a00 */
[----:B-1----:R-:W-:-:S04]  /*0080*/  SHF.L.U32 R0, R0, 0x2, RZ ;  /* 0x0000000200007819 */ /* 0x002fc800000006ff */
[----:B------:R-:W-:-:S04]  /*0090*/  LOP3.LUT R0, R0, 0x1fc, RZ, 0xc0, !PT ;  /* 0x000001fc00007812 */ /* 0x000fc800078ec0ff */
[----:B---3--:R-:W-:-:S05]  /*00a0*/  LEA R0, R3, R0, 0xa ;  /* 0x0000000003007211 */ /* 0x008fca00078e50ff */
[----:B--2---:R-:W-:-:S04]  /*00b0*/  IMAD.WIDE R36, R0, 0x4, R36 ;  /* 0x0000000400247825 */ /* 0x004fc800078e0224 */
[C---:B----4-:R-:W-:Y:S01]  /*00c0*/  IMAD.WIDE R30, R0.reuse, 0x4, R30 ;  /* 0x00000004001e7825 */ /* 0x050fe200078e021e */
[----:B------:R-:W2:Y:S04]  /*00d0*/  LDG.E.128 R4, desc[UR4][R36.64] ;  /* 0x0000000424047981 */ /* 0x000ea8000c1e1d00 */
[----:B------:R-:W2:Y:S01]  /*00e0*/  LDG.E.128 R8, desc[UR4][R30.64] ;  /* 0x000000041e087981 */ /* 0x000ea2000c1e1d00 */
[----:B-----5:R-:W-:-:S03]  /*00f0*/  IMAD.WIDE R32, R0, 0x4, R32 ;  /* 0x0000000400207825 */ /* 0x020fc600078e0220 */
[----:B------:R-:W3:Y:S04]  /*0100*/  LDG.E.128 R12, desc[UR4][R36.64+0x800] ;  /* 0x00080004240c7981 */ /* 0x000ee8000c1e1d00 */
[----:B------:R-:W3:Y:S04]  /*0110*/  LDG.E.128 R16, desc[UR4][R30.64+0x800] ;  /* 0x000800041e107981 */ /* 0x000ee8000c1e1d00 */
[----:B------:R-:W4:Y:S04]  /*0120*/  LDG.E.128 R20, desc[UR4][R32.64] ;  /* 0x0000000420147981 */ /* 0x000f28000c1e1d00 */
[----:B------:R1:W5:Y:S01]  /*0130*/  LDG.E.128 R24, desc[UR4][R32.64+0x800] ;  /* 0x0008000420187981 */ /* 0x000362000c1e1d00 */
[C---:B0-----:R-:W-:Y:S01]  /*0140*/  IMAD.WIDE R34, R0.reuse, 0x4, R34 ;  /* 0x0000000400227825 */ /* 0x041fe200078e0222 */
[----:B-1----:R-:W0:Y:S03]  /*0150*/  LDC.64 R32, c[0x0][0x230] ;  /* 0x00008c00ff207b82 */ /* 0x002e260000000a00 */
[----:B0-----:R-:W-:-:S04]  /*0160*/  IMAD.WIDE R32, R0, 0x4, R32 ;  /* 0x0000000400207825 */ /* 0x001fc800078e0220 */
[----:B--2---:R-:W-:Y:S01]  /*0170*/  FADD R3, R4, R8 ;  /* 0x0000000804037221 */ /* 0x004fe20000000000 */
[----:B------:R-:W-:Y:S01]  /*0180*/  FADD R2, R5, R9 ;  /* 0x0000000905027221 */ /* 0x000fe20000000000 */
[----:B------:R-:W-:Y:S01]  /*0190*/  FADD R29, R6, R10 ;  /* 0x0000000a061d7221 */ /* 0x000fe20000000000 */
[----:B------:R-:W-:Y:S02]  /*01a0*/  FADD R28, R7, R11 ;  /* 0x0000000b071c7221 */ /* 0x000fe40000000000 */
[----:B------:R-:W2:Y:S04]  /*01b0*/  LDG.E.128 R4, desc[UR4][R34.64] ;  /* 0x0000000422047981 */ /* 0x000ea8000c1e1d00 */
[----:B------:R0:W2:Y:S01]  /*01c0*/  LDG.E.128 R8, desc[UR4][R34.64+0x800] ;  /* 0x0008000422087981 */ /* 0x0000a2000c1e1d00 */
[----:B---3--:R-:W-:Y:S01]  /*01d0*/  FADD R12, R12, R16 ;  /* 0x000000100c0c7221 */ /* 0x008fe20000000000 */
[----:B------:R-:W-:Y:S01]  /*01e0*/  FADD R16, R13, R17 ;  /* 0x000000110d107221 */ /* 0x000fe20000000000 */
[----:B------:R-:W-:Y:S01]  /*01f0*/  FADD R13, R14, R18 ;  /* 0x000000120e0d7221 */ /* 0x000fe20000000000 */
[----:B----4-:R-:W-:Y:S01]  /*0200*/  FADD R3, R20, R3 ;  /* 0x0000000314037221 */ /* 0x010fe20000000000 */
[----:B------:R-:W-:Y:S01]  /*0210*/  FADD R14, R15, R19 ;  /* 0x000000130f0e7221 */ /* 0x000fe20000000000 */
[----:B-----5:R-:W-:-:S02]  /*0220*/  FADD R20, R25, R16 ;  /* 0x0000001019147221 */ /* 0x020fc40000000000 */
[----:B------:R-:W3:Y:S01]  /*0230*/  LDG.E.128 R16, desc[UR4][R32.64] ;  /* 0x0000000420107981 */ /* 0x000ee2000c1e1d00 */
[----:B------:R-:W-:Y:S01]  /*0240*/  FADD R29, R22, R29 ;  /* 0x0000001d161d7221 */ /* 0x000fe20000000000 */
[----:B------:R-:W-:Y:S01]  /*0250*/  FADD R28, R23, R28 ;  /* 0x0000001c171c7221 */ /* 0x000fe20000000000 */
[----:B------:R-:W-:Y:S01]  /*0260*/  FADD R22, R21, R2 ;  /* 0x0000000215167221 */ /* 0x000fe20000000000 */
[----:B------:R-:W-:Y:S01]  /*0270*/  FADD R2, R27, R14 ;  /* 0x0000000e1b027221 */ /* 0x000fe20000000000 */
[----:B------:R-:W-:Y:S01]  /*0280*/  FADD R23, R26, R13 ;  /* 0x0000000d1a177221 */ /* 0x000fe20000000000 */
[----:B0-----:R-:W0:Y:S08]  /*0290*/  LDC.64 R34, c[0x0][0x258] ;  /* 0x00009600ff227b82 */ /* 0x001e300000000a00 */
[----:B------:R-:W1:Y:S01]  /*02a0*/  LDC.64 R26, c[0x0][0x238] ;  /* 0x00008e00ff1a7b82 */ /* 0x000e620000000a00 */
[----:B------:R-:W-:-:S02]  /*02b0*/  FADD R21, R24, R12 ;  /* 0x0000000c18157221 */ /* 0x000fc40000000000 */
[----:B------:R4:W5:Y:S05]  /*02c0*/  LDG.E.128 R12, desc[UR4][R32.64+0x800] ;  /* 0x00080004200c7981 */ /* 0x00096a000c1e1d00 */
[----:B----4-:R-:W4:Y:S01]  /*02d0*/  LDC.64 R32, c[0x0][0x248] ;  /* 0x00009200ff207b82 */ /* 0x010f220000000a00 */
[----:B-1----:R-:W-:-:S04]  /*02e0*/  IMAD.WIDE R26, R0, 0x4, R26 ;  /* 0x00000004001a7825 */ /* 0x002fc800078e021a */
[----:B--2---:R-:W-:Y:S01]  /*02f0*/  FADD R3, R4, R3 ;  /* 0x0000000304037221 */ /* 0x004fe20000000000 */
[----:B------:R-:W-:Y:S01]  /*0300*/  FADD R22, R5, R22 ;  /* 0x0000001605167221 */ /* 0x000fe20000000000 */
[----:B------:R-:W-:Y:S01]  /*0310*/  FADD R29, R6, R29 ;  /* 0x0000001d061d7221 */ /* 0x000fe20000000000 */
[----:B------:R-:W-:Y:S01]  /*0320*/  FADD R28, R7, R28 ;  /* 0x0000001c071c7221 */ /* 0x000fe20000000000 */
[----:B------:R-:W-:Y:S01]  /*0330*/  FADD R24, R9, R20 ;  /* 0x0000001409187221 */ /* 0x000fe20000000000 */
[----:B------:R-:W2:Y:S01]  /*0340*/  LDG.E.128 R4, desc[UR4][R26.64] ;  /* 0x000000041a047981 */ /* 0x000ea2000c1e1d00 */
[----:B------:R-:W-:Y:S01]  /*0350*/  FADD R21, R8, R21 ;  /* 0x0000001508157221 */ /* 0x000fe20000000000 */
[----:B------:R-:W-:Y:S01]  /*0360*/  FADD R25, R10, R23 ;  /* 0x000000170a197221 */ /* 0x000fe20000000000 */
[----:B------:R-:W-:Y:S02]  /*0370*/  FADD R20, R11, R2 ;  /* 0x000000020b147221 */ /* 0x000fe40000000000 */
[----:B------:R-:W2:Y:S01]  /*0380*/  LDG.E.128 R8, desc[UR4][R26.64+0x800] ;  /* 0x000800041a087981 */ /* 0x000ea2000c1e1d00 */
[----:B---3--:R-:W-:Y:S01]  /*0390*/  FADD R2, R19, R28 ;  /* 0x0000001c13027221 */ /* 0x008fe20000000000 */
[----:B------:R-:W-:-:S02]  /*03a0*/  FADD R23, R18, R29 ;  /* 0x0000001d12177221 */ /* 0x000fc40000000000 */
[----:B------:R-:W1:Y:S01]  /*03b0*/  LDC.64 R28, c[0x0][0x240] ;  /* 0x00009000ff1c7b82 */ /* 0x000e620000000a00 */
[----:B------:R-:W-:Y:S01]  /*03c0*/  FADD R22, R17, R22 ;  /* 0x0000001611167221 */ /* 0x000fe20000000000 */
[----:B------:R-:W-:Y:S01]  /*03d0*/  FADD R3, R16, R3 ;  /* 0x0000000310037221 */ /* 0x000fe20000000000 */
[----:B-1----:R-:W-:-:S05]  /*03e0*/  IMAD.WIDE R28, R0, 0x4, R28 ;  /* 0x00000004001c7825 */ /* 0x002fca00078e021c */
[----:B------:R-:W3:Y:S01]  /*03f0*/  LDG.E.128 R16, desc[UR4][R28.64] ;  /* 0x000000041c107981 */ /* 0x000ee2000c1e1d00 */
[----:B-----5:R-:W-:Y:S01]  /*0400*/  FADD R20, R15, R20 ;  /* 0x000000140f147221 */ /* 0x020fe20000000000 */
[----:B------:R-:W-:Y:S01]  /*0410*/  FADD R25, R14, R25 ;  /* 0x000000190e197221 */ /* 0x000fe20000000000 */
[----:B------:R-:W-:Y:S01]  /*0420*/  FADD R24, R13, R24 ;  /* 0x000000180d187221 */ /* 0x000fe20000000000 */
[----:B------:R-:W-:Y:S01]  /*0430*/  FADD R21, R12, R21 ;  /* 0x000000150c157221 */ /* 0x000fe20000000000 */
[----:B----4-:R-:W-:Y:S01]  /*0440*/  IMAD.WIDE R32, R0, 0x4, R32 ;  /* 0x0000000400207825 */ /* 0x010fe200078e0220 */
[----:B------:R1:W4:Y:S02]  /*0450*/  LDG.E.128 R12, desc[UR4][R28.64+0x800] ;  /* 0x000800041c0c7981 */ /* 0x000324000c1e1d00 */
[----:B-1----:R-:W1:Y:S01]  /*0460*/  LDC.64 R28, c[0x0][0x250] ;  /* 0x00009400ff1c7b82 */ /* 0x002e620000000a00 */
[----:B--2---:R-:W-:Y:S01]  /*0470*/  FADD R3, R4, R3 ;  /* 0x0000000304037221 */ /* 0x004fe20000000000 */
[----:B------:R-:W-:Y:S01]  /*0480*/  FADD R22, R5, R22 ;  /* 0x0000001605167221 */ /* 0x000fe20000000000 */
[----:B------:R-:W-:Y:S01]  /*0490*/  FADD R23, R6, R23 ;  /* 0x0000001706177221 */ /* 0x000fe20000000000 */
[----:B------:R-:W-:-:S02]  /*04a0*/  FADD R2, R7, R2 ;  /* 0x0000000207027221 */ /* 0x000fc40000000000 */
[----:B------:R-:W2:Y:S01]  /*04b0*/  LDG.E.128 R4, desc[UR4][R32.64] ;  /* 0x0000000420047981 */ /* 0x000ea2000c1e1d00 */
[----:B------:R-:W-:Y:S01]  /*04c0*/  FADD R21, R8, R21 ;  /* 0x0000001508157221 */ /* 0x000fe20000000000 */
[----:B------:R-:W-:Y:S01]  /*04d0*/  FADD R24, R9, R24 ;  /* 0x0000001809187221 */ /* 0x000fe20000000000 */
[----:B------:R-:W-:Y:S01]  /*04e0*/  FADD R25, R10, R25 ;  /* 0x000000190a197221 */ /* 0x000fe20000000000 */
[----:B------:R-:W-:Y:S02]  /*04f0*/  FADD R20, R11, R20 ;  /* 0x000000140b147221 */ /* 0x000fe40000000000 */
[----:B------:R5:W2:Y:S01]  /*0500*/  LDG.E.128 R8, desc[UR4][R32.64+0x800] ;  /* 0x0008000420087981 */ /* 0x000aa2000c1e1d00 */
[----:B-1----:R-:W-:-:S04]  /*0510*/  IMAD.WIDE R28, R0, 0x4, R28 ;  /* 0x00000004001c7825 */ /* 0x002fc800078e021c */
[----:B0-----:R-:W-:Y:S01]  /*0520*/  IMAD.WIDE R34, R0, 0x4, R34 ;  /* 0x0000000400227825 */ /* 0x001fe200078e0222 */
[----:B-----5:R-:W0:Y:S03]  /*0530*/  LDC.64 R32, c[0x0][0x260] ;  /* 0x00009800ff207b82 */ /* 0x020e260000000a00 */
[----:B---3--:R-:W-:Y:S01]  /*0540*/  FADD R2, R19, R2 ;  /* 0x0000000213027221 */ /* 0x008fe20000000000 */
[----:B------:R-:W-:Y:S01]  /*0550*/  FADD R23, R18, R23 ;  /* 0x0000001712177221 */ /* 0x000fe20000000000 */
[----:B------:R-:W-:Y:S01]  /*0560*/  FADD R22, R17, R22 ;  /* 0x0000001611167221 */ /* 0x000fe20000000000 */
[----:B------:R-:W-:Y:S02]  /*0570*/  FADD R3, R16, R3 ;  /* 0x0000000310037221 */ /* 0x000fe40000000000 */
[----:B------:R-:W3:Y:S01]  /*0580*/  LDG.E.128 R16, desc[UR4][R28.64] ;  /* 0x000000041c107981 */ /* 0x000ee2000c1e1d00 */
[----:B----4-:R-:W-:Y:S01]  /*0590*/  FADD R27, R14, R25 ;  /* 0x000000190e1b7221 */ /* 0x010fe20000000000 */
[----:B------:R-:W-:Y:S01]  /*05a0*/  FADD R20, R15, R20 ;  /* 0x000000140f147221 */ /* 0x000fe20000000000 */
[----:B------:R-:W-:Y:S01]  /*05b0*/  FADD R24, R13, R24 ;  /* 0x000000180d187221 */ /* 0x000fe20000000000 */
[----:B------:R-:W-:-:S02]  /*05c0*/  FADD R25, R12, R21 ;  /* 0x000000150c197221 */ /* 0x000fc40000000000 */
[----:B------:R1:W4:Y:S01]  /*05d0*/  LDG.E.128 R12, desc[UR4][R28.64+0x800] ;  /* 0x000800041c0c7981 */ /* 0x000322000c1e1d00 */
[----:B0-----:R-:W-:Y:S01]  /*05e0*/  IMAD.WIDE R32, R0, 0x4, R32 ;  /* 0x0000000400207825 */ /* 0x001fe200078e0220 */
[----:B-1----:R-:W0:Y:S03]  /*05f0*/  LDC.64 R28, c[0x0][0x268] ;  /* 0x00009a00ff1c7b82 */ /* 0x002e260000000a00 */
[----:B--2---:R-:W-:Y:S01]  /*0600*/  FADD R21, R4, R3 ;  /* 0x0000000304157221 */ /* 0x004fe20000000000 */
[----:B------:R-:W-:Y:S01]  /*0610*/  FADD R22, R5, R22 ;  /* 0x0000001605167221 */ /* 0x000fe20000000000 */
[----:B------:R-:W-:Y:S01]  /*0620*/  FADD R23, R6, R23 ;  /* 0x0000001706177221 */ /* 0x000fe20000000000 */
[----:B------:R-:W-:Y:S02]  /*0630*/  FADD R2, R7, R2 ;  /* 0x0000000207027221 */ /* 0x000fe40000000000 */
[----:B------:R-:W2:Y:S01]  /*0640*/  LDG.E.128 R4, desc[UR4][R34.64] ;  /* 0x0000000422047981 */ /* 0x000ea2000c1e1d00 */
[----:B------:R-:W-:Y:S01]  /*0650*/  FADD R3, R8, R25 ;  /* 0x0000001908037221 */ /* 0x000fe20000000000 */
[----:B------:R-:W-:Y:S01]  /*0660*/  FADD R24, R9, R24 ;  /* 0x0000001809187221 */ /* 0x000fe20000000000 */
[----:B------:R-:W-:Y:S01]  /*0670*/  FADD R27, R10, R27 ;  /* 0x0000001b0a1b7221 */ /* 0x000fe20000000000 */
[----:B------:R-:W-:-:S02]  /*0680*/  FADD R26, R11, R20 ;  /* 0x000000140b1a7221 */ /* 0x000fc40000000000 */
[----:B------:R1:W5:Y:S01]  /*0690*/  LDG.E.128 R8, desc[UR4][R34.64+0x800] ;  /* 0x0008000422087981 */ /* 0x000362000c1e1d00 */
[----:B0-----:R-:W-:Y:S01]  /*06a0*/  IMAD.WIDE R28, R0, 0x4, R28 ;  /* 0x00000004001c7825 */ /* 0x001fe200078e021c */
[----:B-1----:R-:W0:Y:S03]  /*06b0*/  LDC.64 R34, c[0x0][0x270] ;  /* 0x00009c00ff227b82 */ /* 0x002e260000000a00 */
        /* <DEDUP_REMOVED lines=10> */
[----:B--2---:R-:W-:Y:S01]  /*0760*/  FADD R23, R4, R23 ;  /* 0x0000001704177221 */ /* 0x004fe20000000000 */
[----:B------:R-:W-:Y:S01]  /*0770*/  FADD R22, R5, R22 ;  /* 0x0000001605167221 */ /* 0x000fe20000000000 */
[----:B------:R-:W-:Y:S01]  /*0780*/  FADD R27, R6, R25 ;  /* 0x00000019061b7221 */ /* 0x000fe20000000000 */
[----:B------:R-:W-:Y:S02]  /*0790*/  FADD R20, R7, R20 ;  /* 0x0000001407147221 */ /* 0x000fe40000000000 */
[----:B------:R-:W2:Y:S01]  /*07a0*/  LDG.E.128 R4, desc[UR4][R28.64] ;  /* 0x000000041c047981 */ /* 0x000ea2000c1e1d00 */
[----:B-----5:R-:W-:Y:S01]  /*07b0*/  FADD R3, R8, R3 ;  /* 0x0000000308037221 */ /* 0x020fe20000000000 */
        /* <DEDUP_REMOVED lines=14> */
[----:B------:R-:W-:Y:S01]  /*08a0*/  FADD R27, R12, R3 ;  /* 0x000000030c1b7221 */ /* 0x000fe20000000000 */
[----:B0-----:R-:W-:Y:S01]  /*08b0*/  IMAD.WIDE R28, R0, 0x4, R28 ;  /* 0x00000004001c7825 */ /* 0x001fe200078e021c */
[----:B------:R0:W4:Y:S02]  /*08c0*/  LDG.E.128 R12, desc[UR4][R32.64+0x800] ;  /* 0x00080004200c7981 */ /* 0x000124000c1e1d00 */
[----:B0-----:R-:W0:Y:S01]  /*08d0*/  LDC.64 R32, c[0x0][0x288] ;  /* 0x0000a200ff207b82 */ /* 0x001e220000000a00 */
[----:B--2---:R-:W-:Y:S01]  /*08e0*/  FADD R3, R4, R23 ;  /* 0x0000001704037221 */ /* 0x004fe20000000000 */
[----:B------:R-:W-:Y:S01]  /*08f0*/  FADD R22, R5, R22 ;  /* 0x0000001605167221 */ /* 0x000fe20000000000 */
[----:B------:R-:W-:Y:S01]  /*0900*/  FADD R23, R6, R21 ;  /* 0x0000001506177221 */ /* 0x000fe20000000000 */
[----:B------:R-:W-:-:S02]  /*0910*/  FADD R2, R7, R2 ;  /* 0x0000000207027221 */ /* 0x000fc40000000000 */
[----:B------:R-:W2:Y:S01]  /*0920*/  LDG.E.128 R4, desc[UR4][R28.64] ;  /* 0x000000041c047981 */ /* 0x000ea2000c1e1d00 */
[----:B-----5:R-:W-:Y:S01]  /*0930*/  FADD R21, R8, R27 ;  /* 0x0000001b08157221 */ /* 0x020fe20000000000 */
[----:B------:R-:W-:Y:S01]  /*0940*/  FADD R24, R9, R24 ;  /* 0x0000001809187221 */ /* 0x000fe20000000000 */
[----:B------:R-:W-:Y:S01]  /*0950*/  FADD R25, R10, R25 ;  /* 0x000000190a197221 */ /* 0x000fe20000000000 */
[----:B------:R-:W-:Y:S01]  /*0960*/  FADD R20, R11, R20 ;  /* 0x000000140b147221 */ /* 0x000fe20000000000 */
[----:B------:R-:W1:Y:S01]  /*0970*/  LDC.64 R26, c[0x0][0x280] ;  /* 0x0000a000ff1a7b82 */ /* 0x000e620000000a00 */
[----:B------:R0:W5:Y:S01]  /*0980*/  LDG.E.128 R8, desc[UR4][R28.64+0x800] ;  /* 0x000800041c087981 */ /* 0x000162000c1e1d00 */
[----:B-1----:R-:W-:-:S04]  /*0990*/  IMAD.WIDE R26, R0, 0x4, R26 ;  /* 0x00000004001a7825 */ /* 0x002fc800078e021a */
        /* <DEDUP_REMOVED lines=20> */
[----:B------:R-:W-:Y:S02]  /*0ae0*/  FADD R20, R11, R20 ;  /* 0x000000140b147221 */ /* 0x000fe40000000000 */
[----:B------:R1:W5:Y:S01]  /*0af0*/  LDG.E.128 R8, desc[UR4][R28.64+0x800] ;  /* 0x000800041c087981 */ /* 0x000362000c1e1d00 */
[----:B0-----:R-:W-:-:S04]  /*0b00*/  IMAD.WIDE R26, R0, 0x4, R26 ;  /* 0x00000004001a7825 */ /* 0x001fc800078e021a */
[----:B---3--:R-:W-:Y:S01]  /*0b10*/  FADD R2, R19, R2 ;  /* 0x0000000213027221 */ /* 0x008fe20000000000 */
[----:B------:R-:W-:Y:S01]  /*0b20*/  FADD R19, R18, R23 ;  /* 0x0000001712137221 */ /* 0x000fe20000000000 */
[----:B------:R-:W-:Y:S02]  /*0b30*/  FADD R18, R17, R22 ;  /* 0x0000001611127221 */ /* 0x000fe40000000000 */
[----:B------:R-:W1:Y:S01]  /*0b40*/  LDC.64 R22, c[0x0][0x298] ;  /* 0x0000a600ff167b82 */ /* 0x000e620000000a00 */
[----:B------:R-:W-:Y:S01]  /*0b50*/  FADD R17, R16, R3 ;  /* 0x0000000310117221 */ /* 0x000fe20000000000 */
[----:B----4-:R-:W-:Y:S01]  /*0b60*/  FADD R21, R12, R21 ;  /* 0x000000150c157221 */ /* 0x010fe20000000000 */
[----:B------:R-:W-:Y:S01]  /*0b70*/  FADD R16, R15, R20 ;  /* 0x000000140f107221 */ /* 0x000fe20000000000 */
[----:B------:R-:W-:Y:S01]  /*0b80*/  FADD R3, R14, R25 ;  /* 0x000000190e037221 */ /* 0x000fe20000000000 */
[----:B------:R-:W-:Y:S02]  /*0b90*/  FADD R24, R13, R24 ;  /* 0x000000180d187221 */ /* 0x000fe40000000000 */
[----:B------:R-:W3:Y:S01]  /*0ba0*/  LDG.E.128 R12, desc[UR4][R26.64] ;  /* 0x000000041a0c7981 */ /* 0x000ee2000c1e1d00 */
[----:B-1----:R-:W-:-:S04]  /*0bb0*/  IMAD.WIDE R28, R0, 0x4, R22 ;  /* 0x00000004001c7825 */ /* 0x002fc800078e0216 */
[----:B--2---:R-:W-:Y:S01]  /*0bc0*/  FADD R17, R4, R17 ;  /* 0x0000001104117221 */ /* 0x004fe20000000000 */
[----:B------:R-:W-:Y:S01]  /*0bd0*/  FADD R18, R5, R18 ;  /* 0x0000001205127221 */ /* 0x000fe20000000000 */
[----:B------:R-:W-:Y:S01]  /*0be0*/  FADD R19, R6, R19 ;  /* 0x0000001306137221 */ /* 0x000fe20000000000 */
[----:B------:R-:W-:Y:S02]  /*0bf0*/  FADD R2, R7, R2 ;  /* 0x0000000207027221 */ /* 0x000fe40000000000 */
[----:B------:R-:W2:Y:S01]  /*0c00*/  LDG.E.128 R4, desc[UR4][R26.64+0x800] ;  /* 0x000800041a047981 */ /* 0x000ea2000c1e1d00 */
[----:B-----5:R-:W-:-:S03]  /*0c10*/  FADD R25, R8, R21 ;  /* 0x0000001508197221 */ /* 0x020fc60000000000 */
[----:B------:R-:W4:Y:S01]  /*0c20*/  LDG.E.128 R20, desc[UR4][R28.64] ;  /* 0x000000041c147981 */ /* 0x000f22000c1e1d00 */
[----:B------:R-:W-:Y:S01]  /*0c30*/  FADD R24, R9, R24 ;  /* 0x0000001809187221 */ /* 0x000fe20000000000 */
[----:B------:R-:W-:Y:S01]  /*0c40*/  FADD R3, R10, R3 ;  /* 0x000000030a037221 */ /* 0x000fe20000000000 */
[----:B------:R-:W-:Y:S02]  /*0c50*/  FADD R16, R11, R16 ;  /* 0x000000100b107221 */ /* 0x000fe40000000000 */
[----:B------:R-:W5:Y:S01]  /*0c60*/  LDG.E.128 R8, desc[UR4][R28.64+0x800] ;  /* 0x000800041c087981 */ /* 0x000f62000c1e1d00 */
[----:B---3--:R-:W-:Y:S01]  /*0c70*/  FADD R17, R12, R17 ;  /* 0x000000110c117221 */ /* 0x008fe20000000000 */
[----:B------:R-:W-:Y:S01]  /*0c80*/  FADD R2, R15, R2 ;  /* 0x000000020f027221 */ /* 0x000fe20000000000 */
[----:B------:R-:W-:Y:S01]  /*0c90*/  FADD R19, R14, R19 ;  /* 0x000000130e137221 */ /* 0x000fe20000000000 */
[----:B------:R-:W-:Y:S01]  /*0ca0*/  FADD R18, R13, R18 ;  /* 0x000000120d127221 */ /* 0x000fe20000000000 */
[----:B--2---:R-:W-:Y:S01]  /*0cb0*/  FADD R25, R4, R25 ;  /* 0x0000001904197221 */ /* 0x004fe20000000000 */
[----:B------:R-:W-:Y:S01]  /*0cc0*/  FADD R16, R7, R16 ;  /* 0x0000001007107221 */ /* 0x000fe20000000000 */
[----:B------:R-:W-:Y:S01]  /*0cd0*/  FADD R3, R6, R3 ;  /* 0x0000000306037221 */ /* 0x000fe20000000000 */
[----:B------:R-:W-:Y:S01]  /*0ce0*/  FADD R24, R5, R24 ;  /* 0x0000001805187221 */ /* 0x000fe20000000000 */
[----:B----4-:R-:W-:Y:S01]  /*0cf0*/  FADD R4, R20, R17 ;  /* 0x0000001114047221 */ /* 0x010fe20000000000 */
[----:B------:R-:W-:Y:S01]  /*0d00*/  FSETP.GEU.AND P6, PT, R17, -R20, PT ;  /* 0x800000141100720b */ /* 0x000fe20003fce000 */
[----:B------:R-:W-:Y:S01]  /*0d10*/  FADD R5, R21, R18 ;  /* 0x0000001215057221 */ /* 0x000fe20000000000 */
[----:B------:R-:W-:-:S02]  /*0d20*/  FADD R6, R22, R19 ;  /* 0x0000001316067221 */ /* 0x000fc40000000000 */
[----:B------:R-:W-:Y:S01]  /*0d30*/  SEL R4, R4, RZ, P6 ;  /* 0x000000ff04047207 */ /* 0x000fe20003000000 */
[----:B------:R-:W-:Y:S01]  /*0d40*/  FADD R7, R23, R2 ;  /* 0x0000000217077221 */ /* 0x000fe20000000000 */
[----:B-----5:R-:W-:Y:S01]  /*0d50*/  FSETP.GEU.AND P3, PT, R25, -R8, PT ;  /* 0x800000081900720b */ /* 0x020fe20003f6e000 */
[----:B------:R-:W-:Y:S01]  /*0d60*/  FADD R8, R8, R25 ;  /* 0x0000001908087221 */ /* 0x000fe20000000000 */
[----:B------:R-:W-:Y:S01]  /*0d70*/  FSETP.GEU.AND P4, PT, R24, -R9, PT ;  /* 0x800000091800720b */ /* 0x000fe20003f8e000 */
[----:B------:R-:W-:Y:S01]  /*0d80*/  FADD R9, R9, R24 ;  /* 0x0000001809097221 */ /* 0x000fe20000000000 */
[----:B------:R-:W-:Y:S01]  /*0d90*/  FSETP.GEU.AND P5, PT, R3, -R10, PT ;  /* 0x8000000a0300720b */ /* 0x000fe20003fae000 */
[----:B------:R-:W-:Y:S01]  /*0da0*/  FADD R3, R10, R3 ;  /* 0x000000030a037221 */ /* 0x000fe20000000000 */
[----:B------:R-:W-:Y:S01]  /*0db0*/  FSETP.GEU.AND P6, PT, R16, -R11, PT ;  /* 0x8000000b1000720b */ /* 0x000fe20003fce000 */
[----:B------:R-:W-:Y:S01]  /*0dc0*/  FADD R11, R11, R16 ;  /* 0x000000100b0b7221 */ /* 0x000fe20000000000 */
[----:B------:R-:W-:-:S02]  /*0dd0*/  FSETP.GEU.AND P0, PT, R18, -R21, PT ;  /* 0x800000151200720b */ /* 0x000fc40003f0e000 */
[----:B------:R-:W-:Y:S02]  /*0de0*/  FSETP.GEU.AND P1, PT, R19, -R22, PT ;  /* 0x800000161300720b */ /* 0x000fe40003f2e000 */
[----:B------:R-:W-:Y:S02]  /*0df0*/  FSETP.GEU.AND P2, PT, R2, -R23, PT ;  /* 0x800000170200720b */ /* 0x000fe40003f4e000 */
[----:B------:R-:W-:Y:S02]  /*0e00*/  SEL R5, R5, RZ, P0 ;  /* 0x000000ff05057207 */ /* 0x000fe40000000000 */
[----:B------:R-:W-:Y:S02]  /*0e10*/  SEL R6, R6, RZ, P1 ;  /* 0x000000ff06067207 */ /* 0x000fe40000800000 */
[----:B------:R-:W-:Y:S02]  /*0e20*/  SEL R7, R7, RZ, P2 ;  /* 0x000000ff07077207 */ /* 0x000fe40001000000 */
[----:B------:R-:W-:-:S02]  /*0e30*/  SEL R8, R8, RZ, P3 ;  /* 0x000000ff08087207 */ /* 0x000fc40001800000 */
[----:B------:R-:W-:Y:S02]  /*0e40*/  SEL R9, R9, RZ, P4 ;  /* 0x000000ff09097207 */ /* 0x000fe40002000000 */
[----:B------:R-:W-:Y:S02]  /*0e50*/  SEL R10, R3, RZ, P5 ;  /* 0x000000ff030a7207 */ /* 0x000fe40002800000 */
[----:B------:R-:W-:Y:S01]  /*0e60*/  SEL R11, R11, RZ, P6 ;  /* 0x000000ff0b0b7207 */ /* 0x000fe20003000000 */
[----:B------:R-:W-:Y:S04]  /*0e70*/  STG.E.128 desc[UR4][R30.64], R4 ;  /* 0x000000041e007986 */ /* 0x000fe8000c101d04 */
[----:B------:R-:W-:Y:S01]  /*0e80*/  STG.E.128 desc[UR4][R30.64+0x800], R8 ;  /* 0x000800081e007986 */ /* 0x000fe2000c101d04 */
[----:B------:R-:W-:Y:S05]  /*0e90*/  EXIT ;  /* 0x000000000000794d */ /* 0x000fea0003800000 */
.L_x_0:
[----:B------:R-:W-:-:S00]  /*0ea0*/  BRA `(.L_x_0) ;  /* 0xfffffffc00fc7947 */ /* 0x000fc0000383ffff */
[----:B------:R-:W-:-:S00]  /*0eb0*/  NOP ;  /* 0x0000000000007918 */ /* 0x000fc00000000000 */
        /* <DEDUP_REMOVED lines=12> */
.L_x_1:


//--------------------- .nv.constant0.triton_poi_fused_add_relu_3 --------------------------
	.section	.nv.constant0.triton_poi_fused_add_relu_3,"a",@progbits
	.sectionflags	@""
	.align	4
.nv.constant0.triton_poi_fused_add_relu_3:
	.zero		676
